//
// Generated by NVIDIA NVVM Compiler
//
// Compiler Build ID: CL-36424714
// Cuda compilation tools, release 13.0, V13.0.88
// Based on NVVM 20.0.0
//

.version 9.0
.target sm_100
.address_size 64

	// .globl	_Z4csinPfS_i
.global .align 4 .b8 __cudart_i2opi_f[24] = {65, 144, 67, 60, 153, 149, 98, 219, 192, 221, 52, 245, 209, 87, 39, 252, 41, 21, 68, 78, 110, 131, 249, 162};

.visible .entry _Z4csinPfS_i(
	.param .u64 .ptr .align 1 _Z4csinPfS_i_param_0,
	.param .u64 .ptr .align 1 _Z4csinPfS_i_param_1,
	.param .u32 _Z4csinPfS_i_param_2
)
{
	.local .align 4 .b8 	__local_depot0[28];
	.reg .b64 	%SP;
	.reg .b64 	%SPL;
	.reg .pred 	%p<10>;
	.reg .b32 	%r<42>;
	.reg .b32 	%f<28>;
	.reg .b64 	%rd<29>;
	.reg .b64 	%fd<3>;

	mov.u64 	%SPL, __local_depot0;
	ld.param.u64 	%rd9, [_Z4csinPfS_i_param_0];
	ld.param.u64 	%rd10, [_Z4csinPfS_i_param_1];
	ld.param.u32 	%r16, [_Z4csinPfS_i_param_2];
	add.u64 	%rd1, %SPL, 0;
	mov.u32 	%r1, %ctaid.x;
	setp.ge.s32 	%p1, %r1, %r16;
	@%p1 bra 	$L__BB0_10;
	cvta.to.global.u64 	%rd12, %rd9;
	mul.wide.u32 	%rd13, %r1, 4;
	add.s64 	%rd14, %rd12, %rd13;
	ld.global.f32 	%f1, [%rd14];
	mul.f32 	%f7, %f1, 0f3F22F983;
	cvt.rni.s32.f32 	%r41, %f7;
	cvt.rn.f32.s32 	%f8, %r41;
	fma.rn.f32 	%f9, %f8, 0fBFC90FDA, %f1;
	fma.rn.f32 	%f10, %f8, 0fB3A22168, %f9;
	fma.rn.f32 	%f27, %f8, 0fA7C234C5, %f10;
	abs.f32 	%f3, %f1;
	setp.ltu.f32 	%p2, %f3, 0f47CE4780;
	@%p2 bra 	$L__BB0_9;
	setp.neu.f32 	%p3, %f3, 0f7F800000;
	@%p3 bra 	$L__BB0_4;
	mov.f32 	%f13, 0f00000000;
	mul.rn.f32 	%f27, %f1, %f13;
	mov.b32 	%r41, 0;
	bra.uni 	$L__BB0_9;
$L__BB0_4:
	mov.b32 	%r3, %f1;
	shl.b32 	%r18, %r3, 8;
	or.b32  	%r4, %r18, -2147483648;
	mov.b64 	%rd28, 0;
	mov.b32 	%r38, 0;
	mov.u64 	%rd26, __cudart_i2opi_f;
	mov.u64 	%rd27, %rd1;
$L__BB0_5:
	.pragma "nounroll";
	ld.global.nc.u32 	%r19, [%rd26];
	mad.wide.u32 	%rd17, %r19, %r4, %rd28;
	shr.u64 	%rd28, %rd17, 32;
	st.local.u32 	[%rd27], %rd17;
	add.s32 	%r38, %r38, 1;
	add.s64 	%rd27, %rd27, 4;
	add.s64 	%rd26, %rd26, 4;
	setp.ne.s32 	%p4, %r38, 6;
	@%p4 bra 	$L__BB0_5;
	shr.u32 	%r20, %r3, 23;
	st.local.u32 	[%rd1+24], %rd28;
	and.b32  	%r7, %r20, 31;
	and.b32  	%r21, %r20, 224;
	add.s32 	%r22, %r21, -128;
	shr.u32 	%r23, %r22, 5;
	mul.wide.u32 	%rd18, %r23, 4;
	sub.s64 	%rd8, %rd1, %rd18;
	ld.local.u32 	%r39, [%rd8+24];
	ld.local.u32 	%r40, [%rd8+20];
	setp.eq.s32 	%p5, %r7, 0;
	@%p5 bra 	$L__BB0_8;
	shf.l.wrap.b32 	%r39, %r40, %r39, %r7;
	ld.local.u32 	%r24, [%rd8+16];
	shf.l.wrap.b32 	%r40, %r24, %r40, %r7;
$L__BB0_8:
	shr.u32 	%r25, %r39, 30;
	shf.l.wrap.b32 	%r26, %r40, %r39, 2;
	shl.b32 	%r27, %r40, 2;
	shr.u32 	%r28, %r26, 31;
	add.s32 	%r29, %r28, %r25;
	neg.s32 	%r30, %r29;
	setp.lt.s32 	%p6, %r3, 0;
	selp.b32 	%r41, %r30, %r29, %p6;
	xor.b32  	%r31, %r26, %r3;
	shr.s32 	%r32, %r26, 31;
	xor.b32  	%r33, %r32, %r26;
	xor.b32  	%r34, %r32, %r27;
	cvt.u64.u32 	%rd19, %r33;
	shl.b64 	%rd20, %rd19, 32;
	cvt.u64.u32 	%rd21, %r34;
	or.b64  	%rd22, %rd20, %rd21;
	cvt.rn.f64.s64 	%fd1, %rd22;
	mul.f64 	%fd2, %fd1, 0d3BF921FB54442D19;
	cvt.rn.f32.f64 	%f11, %fd2;
	neg.f32 	%f12, %f11;
	setp.lt.s32 	%p7, %r31, 0;
	selp.f32 	%f27, %f12, %f11, %p7;
$L__BB0_9:
	mul.rn.f32 	%f14, %f27, %f27;
	and.b32  	%r36, %r41, 1;
	setp.eq.b32 	%p8, %r36, 1;
	selp.f32 	%f15, 0f3F800000, %f27, %p8;
	fma.rn.f32 	%f16, %f14, %f15, 0f00000000;
	fma.rn.f32 	%f17, %f14, 0f37CBAC00, 0fBAB607ED;
	selp.f32 	%f18, %f17, 0fB94D4153, %p8;
	selp.f32 	%f19, 0f3D2AAABB, 0f3C0885E4, %p8;
	fma.rn.f32 	%f20, %f18, %f14, %f19;
	selp.f32 	%f21, 0fBEFFFFFF, 0fBE2AAAA8, %p8;
	fma.rn.f32 	%f22, %f20, %f14, %f21;
	fma.rn.f32 	%f23, %f22, %f16, %f15;
	and.b32  	%r37, %r41, 2;
	setp.eq.s32 	%p9, %r37, 0;
	mov.f32 	%f24, 0f00000000;
	sub.f32 	%f25, %f24, %f23;
	selp.f32 	%f26, %f23, %f25, %p9;
	cvta.to.global.u64 	%rd23, %rd10;
	add.s64 	%rd25, %rd23, %rd13;
	st.global.f32 	[%rd25], %f26;
$L__BB0_10:
	ret;

}


// ===== COMPILED SASS (sm_100) =====

	.target	sm_100

	.elftype	@"ET_EXEC"


//--------------------- .note.nv.tkinfo           --------------------------
	.section	.note.nv.tkinfo,"",@"SHT_NOTE"
	.sectionflags	@"SHF_NOTE_NV_TKINFO"
	.tkinfo
        /*0018*/ 	.word	0x00000002
        /*0030*/ 	.string	""
        /*0030*/ 	.string	"ptxas"
        /*0030*/ 	.string	"Cuda compilation tools, release 13.0, V13.0.88"
        /*0030*/ 	.string	"Build cuda_13.0.r13.0/compiler.36424714_0"
        /*0030*/ 	.string	"-arch sm_100 -m 64 "



//--------------------- .note.nv.cuinfo           --------------------------
	.section	.note.nv.cuinfo,"",@"SHT_NOTE"
	.sectionflags	@"SHF_NOTE_NV_CUINFO"
        /*0018*/ 	.short	0x0002
        /*001a*/ 	.short	0x0064
        /*001c*/ 	.short	0x0082
	.zero		2


//--------------------- .nv.info                  --------------------------
	.section	.nv.info,"",@"SHT_CUDA_INFO"
	.align	4


	//----- nvinfo : EIATTR_REGCOUNT
	.align		4
        /*0000*/ 	.byte	0x04, 0x2f
        /*0002*/ 	.short	(.L_2 - .L_1)
	.align		4
.L_1:
        /*0004*/ 	.word	index@(_Z4csinPfS_i)
        /*0008*/ 	.word	0x00000013


	//----- nvinfo : EIATTR_FRAME_SIZE
	.align		4
.L_2:
        /*000c*/ 	.byte	0x04, 0x11
        /*000e*/ 	.short	(.L_4 - .L_3)
	.align		4
.L_3:
        /*0010*/ 	.word	index@(_Z4csinPfS_i)
        /*0014*/ 	.word	0x00000000


	//----- nvinfo : EIATTR_MIN_STACK_SIZE
	.align		4
.L_4:
        /*0018*/ 	.byte	0x04, 0x12
        /*001a*/ 	.short	(.L_6 - .L_5)
	.align		4
.L_5:
        /*001c*/ 	.word	index@(_Z4csinPfS_i)
        /*0020*/ 	.word	0x00000000
.L_6:


//--------------------- .nv.compat                --------------------------
	.section	.nv.compat,"",@"SHT_CUDA_COMPAT_INFO"
	.align	4
        /*0000*/ 	.byte	0x02, 0x09, 0x00, 0x00, 0x02, 0x02, 0x01, 0x00, 0x02, 0x05, 0x05, 0x00, 0x03, 0x07, 0x01, 0x01
        /*0010*/ 	.byte	0x02, 0x03, 0x00, 0x00, 0x02, 0x06, 0x01, 0x00, 0x04, 0x0b, 0x08, 0x00, 0x01, 0x00, 0x00, 0x00
        /*0020*/ 	.byte	0x00, 0x00, 0x00, 0x00


//--------------------- .nv.info._Z4csinPfS_i     --------------------------
	.section	.nv.info._Z4csinPfS_i,"",@"SHT_CUDA_INFO"
	.sectionflags	@""
	.align	4


	//----- nvinfo : EIATTR_CUDA_API_VERSION
	.align		4
        /*0000*/ 	.byte	0x04, 0x37
        /*0002*/ 	.short	(.L_8 - .L_7)
.L_7:
        /*0004*/ 	.word	0x00000082


	//----- nvinfo : EIATTR_KPARAM_INFO
	.align		4
.L_8:
        /*0008*/ 	.byte	0x04, 0x17
        /*000a*/ 	.short	(.L_10 - .L_9)
.L_9:
        /*000c*/ 	.word	0x00000000
        /*0010*/ 	.short	0x0002
        /*0012*/ 	.short	0x0010
        /*0014*/ 	.byte	0x00, 0xf0, 0x11, 0x00


	//----- nvinfo : EIATTR_KPARAM_INFO
	.align		4
.L_10:
        /*0018*/ 	.byte	0x04, 0x17
        /*001a*/ 	.short	(.L_12 - .L_11)
.L_11:
        /*001c*/ 	.word	0x00000000
        /*0020*/ 	.short	0x0001
        /*0022*/ 	.short	0x0008
        /*0024*/ 	.byte	0x00, 0xf5, 0x21, 0x00


	//----- nvinfo : EIATTR_KPARAM_INFO
	.align		4
.L_12:
        /*0028*/ 	.byte	0x04, 0x17
        /*002a*/ 	.short	(.L_14 - .L_13)
.L_13:
        /*002c*/ 	.word	0x00000000
        /*0030*/ 	.short	0x0000
        /*0032*/ 	.short	0x0000
        /*0034*/ 	.byte	0x00, 0xf5, 0x21, 0x00


	//----- nvinfo : EIATTR_SPARSE_MMA_MASK
	.align		4
.L_14:
        /*0038*/ 	.byte	0x03, 0x50
        /*003a*/ 	.short	0x0000


	//----- nvinfo : EIATTR_MAXREG_COUNT
	.align		4
        /*003c*/ 	.byte	0x03, 0x1b
        /*003e*/ 	.short	0x00ff


	//----- nvinfo : EIATTR_MERCURY_ISA_VERSION
	.align		4
        /*0040*/ 	.byte	0x03, 0x5f
        /*0042*/ 	.short	0x0101


	//----- nvinfo : EIATTR_VRC_CTA_INIT_COUNT
	.align		4
        /*0044*/ 	.byte	0x02, 0x4a
	.zero		1
	.zero		1


	//----- nvinfo : EIATTR_EXIT_INSTR_OFFSETS
	.align		4
        /*0048*/ 	.byte	0x04, 0x1c
        /*004a*/ 	.short	(.L_16 - .L_15)


	//   ....[0]....
.L_15:
        /*004c*/ 	.word	0x00000040


	//   ....[1]....
        /*0050*/ 	.word	0x00000830


	//----- nvinfo : EIATTR_CBANK_PARAM_SIZE
	.align		4
.L_16:
        /*0054*/ 	.byte	0x03, 0x19
        /*0056*/ 	.short	0x0014


	//----- nvinfo : EIATTR_PARAM_CBANK
	.align		4
        /*0058*/ 	.byte	0x04, 0x0a
        /*005a*/ 	.short	(.L_18 - .L_17)
	.align		4
.L_17:
        /*005c*/ 	.word	index@(.nv.constant0._Z4csinPfS_i)
        /*0060*/ 	.short	0x0380
        /*0062*/ 	.short	0x0014


	//----- nvinfo : EIATTR_SW_WAR
	.align		4
.L_18:
        /*0064*/ 	.byte	0x04, 0x36
        /*0066*/ 	.short	(.L_20 - .L_19)
.L_19:
        /*0068*/ 	.word	0x00000008
.L_20:


//--------------------- .nv.callgraph             --------------------------
	.section	.nv.callgraph,"",@"SHT_CUDA_CALLGRAPH"
	.align	4
	.sectionentsize	8
	.align		4
        /*0000*/ 	.word	0x00000000
	.align		4
        /*0004*/ 	.word	0xffffffff
	.align		4
        /*0008*/ 	.word	0x00000000
	.align		4
        /*000c*/ 	.word	0xfffffffe
	.align		4
        /*0010*/ 	.word	0x00000000
	.align		4
        /*0014*/ 	.word	0xfffffffd
	.align		4
        /*0018*/ 	.word	0x00000000
	.align		4
        /*001c*/ 	.word	0xfffffffc


//--------------------- .nv.constant4             --------------------------
	.section	.nv.constant4,"a",@progbits
	.align	8
	.align		8
.nv.constant4:
        /*0000*/ 	.dword	__cudart_i2opi_f


//--------------------- .text._Z4csinPfS_i        --------------------------
	.section	.text._Z4csinPfS_i,"ax",@progbits
	.align	128
        .global         _Z4csinPfS_i
        .type           _Z4csinPfS_i,@function
        .size           _Z4csinPfS_i,(.L_x_4 - _Z4csinPfS_i)
        .other          _Z4csinPfS_i,@"STO_CUDA_ENTRY STV_DEFAULT"
_Z4csinPfS_i:
.text._Z4csinPfS_i:
[----:B------:R-:W-:Y:S01]  /*0000*/  LDC R1, c[0x0][0x37c] ;  /* 0x0000df00ff017b82 */ /* 0x000fe20000000800 */
[----:B------:R-:W0:Y:S01]  /*0010*/  S2R R2, SR_CTAID.X ;  /* 0x0000000000027919 */ /* 0x000e220000002500 */
[----:B------:R-:W0:Y:S02]  /*0020*/  LDCU UR4, c[0x0][0x390] ;  /* 0x00007200ff0477ac */ /* 0x000e240008000800 */
[----:B0-----:R-:W-:-:S13]  /*0030*/  ISETP.GE.AND P0, PT, R2, UR4, PT ;  /* 0x0000000402007c0c */ /* 0x001fda000bf06270 */
[----:B------:R-:W-:Y:S05]  /*0040*/  @P0 EXIT ;  /* 0x000000000000094d */ /* 0x000fea0003800000 */
[----:B------:R-:W0:Y:S01]  /*0050*/  LDC.64 R4, c[0x0][0x380] ;  /* 0x0000e000ff047b82 */ /* 0x000e220000000a00 */
[----:B------:R-:W1:Y:S01]  /*0060*/  LDCU.64 UR6, c[0x0][0x358] ;  /* 0x00006b00ff0677ac */ /* 0x000e620008000a00 */
[----:B0-----:R-:W-:-:S05]  /*0070*/  IMAD.WIDE.U32 R4, R2, 0x4, R4 ;  /* 0x0000000402047825 */ /* 0x001fca00078e0004 */
[----:B-1----:R-:W2:Y:S02]  /*0080*/  LDG.E R0, desc[UR6][R4.64] ;  /* 0x0000000604007981 */ /* 0x002ea4000c1e1900 */
[C---:B--2---:R-:W-:Y:S01]  /*0090*/  FMUL R3, R0.reuse, 0.63661974668502807617 ;  /* 0x3f22f98300037820 */ /* 0x044fe20000400000 */
[----:B------:R-:W-:-:S05]  /*00a0*/  FSETP.GE.AND P0, PT, |R0|, 105615, PT ;  /* 0x47ce47800000780b */ /* 0x000fca0003f06200 */
[----:B------:R-:W0:Y:S02]  /*00b0*/  F2I.NTZ R3, R3 ;  /* 0x0000000300037305 */ /* 0x000e240000203100 */
[----:B0-----:R-:W-:-:S05]  /*00c0*/  I2FP.F32.S32 R7, R3 ;  /* 0x0000000300077245 */ /* 0x001fca0000201400 */
[----:B------:R-:W-:-:S04]  /*00d0*/  FFMA R6, R7, -1.5707962512969970703, R0 ;  /* 0xbfc90fda07067823 */ /* 0x000fc80000000000 */
[----:B------:R-:W-:-:S04]  /*00e0*/  FFMA R6, R7, -7.5497894158615963534e-08, R6 ;  /* 0xb3a2216807067823 */ /* 0x000fc80000000006 */
[----:B------:R-:W-:Y:S01]  /*00f0*/  FFMA R6, R7, -5.3903029534742383927e-15, R6 ;  /* 0xa7c234c507067823 */ /* 0x000fe20000000006 */
[----:B------:R-:W-:Y:S06]  /*0100*/  @!P0 BRA `(.L_x_0) ;  /* 0x0000000400788947 */ /* 0x000fec0003800000 */
[----:B------:R-:W-:-:S13]  /*0110*/  FSETP.NEU.AND P0, PT, |R0|, +INF , PT ;  /* 0x7f8000000000780b */ /* 0x000fda0003f0d200 */
[----:B------:R-:W-:Y:S01]  /*0120*/  @!P0 FMUL R6, RZ, R0 ;  /* 0x00000000ff068220 */ /* 0x000fe20000400000 */
[----:B------:R-:W-:Y:S01]  /*0130*/  @!P0 IMAD.MOV.U32 R3, RZ, RZ, RZ ;  /* 0x000000ffff038224 */ /* 0x000fe200078e00ff */
[----:B------:R-:W-:Y:S06]  /*0140*/  @!P0 BRA `(.L_x_0) ;  /* 0x0000000400688947 */ /* 0x000fec0003800000 */
[----:B------:R-:W-:Y:S01]  /*0150*/  IMAD.SHL.U32 R4, R0, 0x100, RZ ;  /* 0x0000010000047824 */ /* 0x000fe200078e00ff */
[----:B------:R-:W0:Y:S01]  /*0160*/  LDCU.64 UR8, c[0x4][URZ] ;  /* 0x01000000ff0877ac */ /* 0x000e220008000a00 */
[----:B------:R-:W-:Y:S02]  /*0170*/  IMAD.MOV.U32 R3, RZ, RZ, RZ ;  /* 0x000000ffff037224 */ /* 0x000fe400078e00ff */
[----:B------:R-:W-:Y:S01]  /*0180*/  IMAD.MOV.U32 R9, RZ, RZ, RZ ;  /* 0x000000ffff097224 */ /* 0x000fe200078e00ff */
[----:B------:R-:W-:Y:S01]  /*0190*/  LOP3.LUT R8, R4, 0x80000000, RZ, 0xfc, !PT ;  /* 0x8000000004087812 */ /* 0x000fe200078efcff */
[----:B------:R-:W-:Y:S01]  /*01a0*/  IMAD.MOV.U32 R16, RZ, RZ, RZ ;  /* 0x000000ffff107224 */ /* 0x000fe200078e00ff */
[----:B------:R-:W-:-:S06]  /*01b0*/  UMOV UR4, URZ ;  /* 0x000000ff00047c82 */ /* 0x000fcc0008000000 */
.L_x_1:
[----:B0-----:R-:W-:Y:S01]  /*01c0*/  MOV R6, UR8 ;  /* 0x0000000800067c02 */ /* 0x001fe20008000f00 */
[----:B------:R-:W-:-:S05]  /*01d0*/  IMAD.U32 R7, RZ, RZ, UR9 ;  /* 0x00000009ff077e24 */ /* 0x000fca000f8e00ff */
[----:B------:R-:W2:Y:S01]  /*01e0*/  LDG.E.CONSTANT R5, desc[UR6][R6.64] ;  /* 0x0000000606057981 */ /* 0x000ea2000c1e9900 */
[----:B------:R-:W-:Y:S01]  /*01f0*/  UIADD3 UR4, UPT, UPT, UR4, 0x1, URZ ;  /* 0x0000000104047890 */ /* 0x000fe2000fffe0ff */
[C---:B------:R-:W-:Y:S01]  /*0200*/  ISETP.EQ.AND P0, PT, R16.reuse, RZ, PT ;  /* 0x000000ff1000720c */ /* 0x040fe20003f02270 */
[----:B------:R-:W-:Y:S01]  /*0210*/  UIADD3 UR8, UP1, UPT, UR8, 0x4, URZ ;  /* 0x0000000408087890 */ /* 0x000fe2000ff3e0ff */
[C---:B------:R-:W-:Y:S01]  /*0220*/  ISETP.EQ.AND P1, PT, R16.reuse, 0x4, PT ;  /* 0x000000041000780c */ /* 0x040fe20003f22270 */
[----:B------:R-:W-:Y:S01]  /*0230*/  UISETP.NE.AND UP0, UPT, UR4, 0x6, UPT ;  /* 0x000000060400788c */ /* 0x000fe2000bf05270 */
[C---:B------:R-:W-:Y:S01]  /*0240*/  ISETP.EQ.AND P2, PT, R16.reuse, 0x8, PT ;  /* 0x000000081000780c */ /* 0x040fe20003f42270 */
[----:B------:R-:W-:Y:S01]  /*0250*/  UIADD3.X UR9, UPT, UPT, URZ, UR9, URZ, UP1, !UPT ;  /* 0x00000009ff097290 */ /* 0x000fe20008ffe4ff */
[C---:B------:R-:W-:Y:S02]  /*0260*/  ISETP.EQ.AND P3, PT, R16.reuse, 0xc, PT ;  /* 0x0000000c1000780c */ /* 0x040fe40003f62270 */
[----:B------:R-:W-:-:S02]  /*0270*/  ISETP.EQ.AND P4, PT, R16, 0x10, PT ;  /* 0x000000101000780c */ /* 0x000fc40003f82270 */
[C---:B------:R-:W-:Y:S01]  /*0280*/  ISETP.EQ.AND P5, PT, R16.reuse, 0x14, PT ;  /* 0x000000141000780c */ /* 0x040fe20003fa2270 */
[----:B------:R-:W-:Y:S02]  /*0290*/  VIADD R16, R16, 0x4 ;  /* 0x0000000410107836 */ /* 0x000fe40000000000 */
[----:B--2---:R-:W-:-:S03]  /*02a0*/  IMAD.WIDE.U32 R4, R5, R8, RZ ;  /* 0x0000000805047225 */ /* 0x004fc600078e00ff */
[----:B------:R-:W-:-:S04]  /*02b0*/  IADD3 R4, P6, PT, R4, R3, RZ ;  /* 0x0000000304047210 */ /* 0x000fc80007fde0ff */
[----:B------:R-:W-:Y:S01]  /*02c0*/  @P2 MOV R12, R4 ;  /* 0x00000004000c2202 */ /* 0x000fe20000000f00 */
[----:B------:R-:W-:Y:S02]  /*02d0*/  IMAD.X R3, R5, 0x1, R9, P6 ;  /* 0x0000000105037824 */ /* 0x000fe400030e0609 */
[--C-:B------:R-:W-:Y:S02]  /*02e0*/  @P0 IMAD.MOV.U32 R10, RZ, RZ, R4.reuse ;  /* 0x000000ffff0a0224 */ /* 0x100fe400078e0004 */
[--C-:B------:R-:W-:Y:S02]  /*02f0*/  @P1 IMAD.MOV.U32 R11, RZ, RZ, R4.reuse ;  /* 0x000000ffff0b1224 */ /* 0x100fe400078e0004 */
[--C-:B------:R-:W-:Y:S02]  /*0300*/  @P3 IMAD.MOV.U32 R13, RZ, RZ, R4.reuse ;  /* 0x000000ffff0d3224 */ /* 0x100fe400078e0004 */
[--C-:B------:R-:W-:Y:S02]  /*0310*/  @P4 IMAD.MOV.U32 R14, RZ, RZ, R4.reuse ;  /* 0x000000ffff0e4224 */ /* 0x100fe400078e0004 */
[----:B------:R-:W-:Y:S01]  /*0320*/  @P5 IMAD.MOV.U32 R15, RZ, RZ, R4 ;  /* 0x000000ffff0f5224 */ /* 0x000fe200078e0004 */
[----:B------:R-:W-:Y:S06]  /*0330*/  BRA.U UP0, `(.L_x_1) ;  /* 0xfffffffd00a07547 */ /* 0x000fec000b83ffff */
[----:B------:R-:W-:-:S04]  /*0340*/  SHF.R.U32.HI R4, RZ, 0x17, R0 ;  /* 0x00000017ff047819 */ /* 0x000fc80000011600 */
[C---:B------:R-:W-:Y:S02]  /*0350*/  LOP3.LUT R5, R4.reuse, 0xe0, RZ, 0xc0, !PT ;  /* 0x000000e004057812 */ /* 0x040fe400078ec0ff */
[----:B------:R-:W-:Y:S02]  /*0360*/  LOP3.LUT P6, RZ, R4, 0x1f, RZ, 0xc0, !PT ;  /* 0x0000001f04ff7812 */ /* 0x000fe400078cc0ff */
[----:B------:R-:W-:-:S04]  /*0370*/  IADD3 R5, PT, PT, R5, -0x80, RZ ;  /* 0xffffff8005057810 */ /* 0x000fc80007ffe0ff */
[----:B------:R-:W-:-:S05]  /*0380*/  SHF.R.U32.HI R5, RZ, 0x5, R5 ;  /* 0x00000005ff057819 */ /* 0x000fca0000011605 */
[----:B------:R-:W-:-:S05]  /*0390*/  IMAD.U32 R7, R5, -0x4, RZ ;  /* 0xfffffffc05077824 */ /* 0x000fca00078e00ff */
[C---:B------:R-:W-:Y:S02]  /*03a0*/  ISETP.EQ.AND P3, PT, R7.reuse, -0x18, PT ;  /* 0xffffffe80700780c */ /* 0x040fe40003f62270 */
[C---:B------:R-:W-:Y:S02]  /*03b0*/  ISETP.EQ.AND P4, PT, R7.reuse, -0x14, PT ;  /* 0xffffffec0700780c */ /* 0x040fe40003f82270 */
[C---:B------:R-:W-:Y:S02]  /*03c0*/  ISETP.EQ.AND P2, PT, R7.reuse, -0x10, PT ;  /* 0xfffffff00700780c */ /* 0x040fe40003f42270 */
[C---:B------:R-:W-:Y:S02]  /*03d0*/  ISETP.EQ.AND P1, PT, R7.reuse, -0xc, PT ;  /* 0xfffffff40700780c */ /* 0x040fe40003f22270 */
[C---:B------:R-:W-:Y:S02]  /*03e0*/  ISETP.EQ.AND P0, PT, R7.reuse, -0x8, PT ;  /* 0xfffffff80700780c */ /* 0x040fe40003f02270 */
[----:B------:R-:W-:-:S03]  /*03f0*/  ISETP.EQ.AND P5, PT, R7, RZ, PT ;  /* 0x000000ff0700720c */ /* 0x000fc60003fa2270 */
[--C-:B------:R-:W-:Y:S01]  /*0400*/  @P3 IMAD.MOV.U32 R5, RZ, RZ, R10.reuse ;  /* 0x000000ffff053224 */ /* 0x100fe200078e000a */
[C---:B------:R-:W-:Y:S01]  /*0410*/  ISETP.EQ.AND P3, PT, R7.reuse, -0x4, PT ;  /* 0xfffffffc0700780c */ /* 0x040fe20003f62270 */
[----:B------:R-:W-:Y:S02]  /*0420*/  @P4 IMAD.MOV.U32 R6, RZ, RZ, R10 ;  /* 0x000000ffff064224 */ /* 0x000fe400078e000a */
[----:B------:R-:W-:Y:S01]  /*0430*/  @P4 IMAD.MOV.U32 R5, RZ, RZ, R11 ;  /* 0x000000ffff054224 */ /* 0x000fe200078e000b */
[----:B------:R-:W-:Y:S01]  /*0440*/  ISETP.EQ.AND P4, PT, R7, 0x4, PT ;  /* 0x000000040700780c */ /* 0x000fe20003f82270 */
[--C-:B------:R-:W-:Y:S01]  /*0450*/  @P2 IMAD.MOV.U32 R5, RZ, RZ, R12.reuse ;  /* 0x000000ffff052224 */ /* 0x100fe200078e000c */
[----:B------:R-:W-:Y:S01]  /*0460*/  @P2 MOV R6, R11 ;  /* 0x0000000b00062202 */ /* 0x000fe20000000f00 */
[----:B------:R-:W-:Y:S01]  /*0470*/  @P1 IMAD.MOV.U32 R5, RZ, RZ, R13 ;  /* 0x000000ffff051224 */ /* 0x000fe200078e000d */
[----:B------:R-:W-:Y:S01]  /*0480*/  @P0 MOV R5, R14 ;  /* 0x0000000e00050202 */ /* 0x000fe20000000f00 */
[----:B------:R-:W-:-:S02]  /*0490*/  @P1 IMAD.MOV.U32 R6, RZ, RZ, R12 ;  /* 0x000000ffff061224 */ /* 0x000fc400078e000c */
[----:B------:R-:W-:Y:S02]  /*04a0*/  @P0 IMAD.MOV.U32 R6, RZ, RZ, R13 ;  /* 0x000000ffff060224 */ /* 0x000fe400078e000d */
[----:B------:R-:W-:Y:S02]  /*04b0*/  @P3 IMAD.MOV.U32 R5, RZ, RZ, R15 ;  /* 0x000000ffff053224 */ /* 0x000fe400078e000f */
[----:B------:R-:W-:Y:S02]  /*04c0*/  @P5 IMAD.MOV.U32 R5, RZ, RZ, R3 ;  /* 0x000000ffff055224 */ /* 0x000fe400078e0003 */
[----:B------:R-:W-:Y:S02]  /*04d0*/  @P3 IMAD.MOV.U32 R6, RZ, RZ, R14 ;  /* 0x000000ffff063224 */ /* 0x000fe400078e000e */
[----:B------:R-:W-:Y:S01]  /*04e0*/  @P5 IMAD.MOV.U32 R6, RZ, RZ, R15 ;  /* 0x000000ffff065224 */ /* 0x000fe200078e000f */
[----:B------:R-:W-:Y:S01]  /*04f0*/  @P4 MOV R6, R3 ;  /* 0x0000000300064202 */ /* 0x000fe20000000f00 */
[----:B------:R-:W-:Y:S01]  /*0500*/  IMAD.MOV.U32 R9, RZ, RZ, R5 ;  /* 0x000000ffff097224 */ /* 0x000fe200078e0005 */
[----:B------:R-:W-:Y:S06]  /*0510*/  @!P6 BRA `(.L_x_2) ;  /* 0x00000000002ce947 */ /* 0x000fec0003800000 */
[----:B------:R-:W-:Y:S01]  /*0520*/  @P2 IMAD.MOV.U32 R5, RZ, RZ, R10 ;  /* 0x000000ffff052224 */ /* 0x000fe200078e000a */
[----:B------:R-:W-:Y:S01]  /*0530*/  LOP3.LUT R4, R4, 0x1f, RZ, 0xc0, !PT ;  /* 0x0000001f04047812 */ /* 0x000fe200078ec0ff */
[----:B------:R-:W-:Y:S01]  /*0540*/  @P1 IMAD.MOV.U32 R5, RZ, RZ, R11 ;  /* 0x000000ffff051224 */ /* 0x000fe200078e000b */
[----:B------:R-:W-:Y:S01]  /*0550*/  @P0 MOV R5, R12 ;  /* 0x0000000c00050202 */ /* 0x000fe20000000f00 */
[----:B------:R-:W-:Y:S01]  /*0560*/  @P3 IMAD.MOV.U32 R5, RZ, RZ, R13 ;  /* 0x000000ffff053224 */ /* 0x000fe200078e000d */
[----:B------:R-:W-:Y:S01]  /*0570*/  ISETP.EQ.AND P0, PT, R7, 0x8, PT ;  /* 0x000000080700780c */ /* 0x000fe20003f02270 */
[----:B------:R-:W-:Y:S01]  /*0580*/  @P5 IMAD.MOV.U32 R5, RZ, RZ, R14 ;  /* 0x000000ffff055224 */ /* 0x000fe200078e000e */
[----:B------:R-:W-:Y:S01]  /*0590*/  SHF.L.W.U32.HI R9, R6, R4, R9 ;  /* 0x0000000406097219 */ /* 0x000fe20000010e09 */
[----:B------:R-:W-:-:S10]  /*05a0*/  @P4 IMAD.MOV.U32 R5, RZ, RZ, R15 ;  /* 0x000000ffff054224 */ /* 0x000fd400078e000f */
[----:B------:R-:W-:-:S04]  /*05b0*/  @P0 MOV R5, R3 ;  /* 0x0000000300050202 */ /* 0x000fc80000000f00 */
[----:B------:R-:W-:-:S07]  /*05c0*/  SHF.L.W.U32.HI R6, R5, R4, R6 ;  /* 0x0000000405067219 */ /* 0x000fce0000010e06 */
.L_x_2:
[C---:B------:R-:W-:Y:S01]  /*05d0*/  SHF.L.W.U32.HI R8, R6.reuse, 0x2, R9 ;  /* 0x0000000206087819 */ /* 0x040fe20000010e09 */
[----:B------:R-:W-:Y:S01]  /*05e0*/  IMAD.SHL.U32 R6, R6, 0x4, RZ ;  /* 0x0000000406067824 */ /* 0x000fe200078e00ff */
[----:B------:R-:W-:Y:S01]  /*05f0*/  UMOV UR4, 0x54442d19 ;  /* 0x54442d1900047882 */ /* 0x000fe20000000000 */
[----:B------:R-:W-:Y:S01]  /*0600*/  UMOV UR5, 0x3bf921fb ;  /* 0x3bf921fb00057882 */ /* 0x000fe20000000000 */
[----:B------:R-:W-:Y:S02]  /*0610*/  SHF.R.S32.HI R3, RZ, 0x1f, R8 ;  /* 0x0000001fff037819 */ /* 0x000fe40000011408 */
[----:B------:R-:W-:Y:S02]  /*0620*/  ISETP.GE.AND P0, PT, R0, RZ, PT ;  /* 0x000000ff0000720c */ /* 0x000fe40003f06270 */
[C---:B------:R-:W-:Y:S02]  /*0630*/  LOP3.LUT R6, R3.reuse, R6, RZ, 0x3c, !PT ;  /* 0x0000000603067212 */ /* 0x040fe400078e3cff */
[----:B------:R-:W-:-:S02]  /*0640*/  LOP3.LUT R7, R3, R8, RZ, 0x3c, !PT ;  /* 0x0000000803077212 */ /* 0x000fc400078e3cff */
[----:B------:R-:W-:Y:S02]  /*0650*/  SHF.R.U32.HI R3, RZ, 0x1e, R9 ;  /* 0x0000001eff037819 */ /* 0x000fe40000011609 */
[----:B------:R-:W0:Y:S01]  /*0660*/  I2F.F64.S64 R4, R6 ;  /* 0x0000000600047312 */ /* 0x000e220000301c00 */
[C---:B------:R-:W-:Y:S02]  /*0670*/  LOP3.LUT R0, R8.reuse, R0, RZ, 0x3c, !PT ;  /* 0x0000000008007212 */ /* 0x040fe400078e3cff */
[----:B------:R-:W-:Y:S02]  /*0680*/  LEA.HI R3, R8, R3, RZ, 0x1 ;  /* 0x0000000308037211 */ /* 0x000fe400078f08ff */
[----:B------:R-:W-:-:S03]  /*0690*/  ISETP.GE.AND P1, PT, R0, RZ, PT ;  /* 0x000000ff0000720c */ /* 0x000fc60003f26270 */
[----:B------:R-:W-:-:S04]  /*06a0*/  IMAD.MOV R0, RZ, RZ, -R3 ;  /* 0x000000ffff007224 */ /* 0x000fc800078e0a03 */
[----:B------:R-:W-:Y:S01]  /*06b0*/  @!P0 IMAD.MOV.U32 R3, RZ, RZ, R0 ;  /* 0x000000ffff038224 */ /* 0x000fe200078e0000 */
[----:B0-----:R-:W-:-:S10]  /*06c0*/  DMUL R4, R4, UR4 ;  /* 0x0000000404047c28 */ /* 0x001fd40008000000 */
[----:B------:R-:W0:Y:S02]  /*06d0*/  F2F.F32.F64 R4, R4 ;  /* 0x0000000400047310 */ /* 0x000e240000301000 */
[----:B0-----:R-:W-:-:S07]  /*06e0*/  FSEL R6, -R4, R4, !P1 ;  /* 0x0000000404067208 */ /* 0x001fce0004800100 */
.L_x_0:
[----:B------:R-:W-:Y:S01]  /*06f0*/  MOV R0, 0x37cbac00 ;  /* 0x37cbac0000007802 */ /* 0x000fe20000000f00 */
[----:B------:R-:W-:Y:S01]  /*0700*/  FMUL R7, R6, R6 ;  /* 0x0000000606077220 */ /* 0x000fe20000400000 */
[----:B------:R-:W-:Y:S01]  /*0710*/  LOP3.LUT R8, R3, 0x1, RZ, 0xc0, !PT ;  /* 0x0000000103087812 */ /* 0x000fe200078ec0ff */
[----:B------:R-:W0:Y:S01]  /*0720*/  LDC.64 R4, c[0x0][0x388] ;  /* 0x0000e200ff047b82 */ /* 0x000e220000000a00 */
[----:B------:R-:W-:Y:S02]  /*0730*/  IMAD.MOV.U32 R9, RZ, RZ, 0x3effffff ;  /* 0x3effffffff097424 */ /* 0x000fe400078e00ff */
[----:B------:R-:W-:Y:S01]  /*0740*/  FFMA R0, R7, R0, -0.0013887860113754868507 ;  /* 0xbab607ed07007423 */ /* 0x000fe20000000000 */
[----:B------:R-:W-:Y:S01]  /*0750*/  ISETP.NE.U32.AND P0, PT, R8, 0x1, PT ;  /* 0x000000010800780c */ /* 0x000fe20003f05070 */
[----:B------:R-:W-:Y:S01]  /*0760*/  IMAD.MOV.U32 R8, RZ, RZ, 0x3d2aaabb ;  /* 0x3d2aaabbff087424 */ /* 0x000fe200078e00ff */
[----:B------:R-:W-:Y:S02]  /*0770*/  LOP3.LUT P1, RZ, R3, 0x2, RZ, 0xc0, !PT ;  /* 0x0000000203ff7812 */ /* 0x000fe4000782c0ff */
[----:B------:R-:W-:-:S02]  /*0780*/  FSEL R0, R0, -0.00019574658654164522886, !P0 ;  /* 0xb94d415300007808 */ /* 0x000fc40004000000 */
[----:B------:R-:W-:Y:S02]  /*0790*/  FSEL R8, R8, 0.0083327032625675201416, !P0 ;  /* 0x3c0885e408087808 */ /* 0x000fe40004000000 */
[----:B------:R-:W-:-:S03]  /*07a0*/  FSEL R3, -R9, -0.16666662693023681641, !P0 ;  /* 0xbe2aaaa809037808 */ /* 0x000fc60004000100 */
[----:B------:R-:W-:Y:S01]  /*07b0*/  FFMA R8, R7, R0, R8 ;  /* 0x0000000007087223 */ /* 0x000fe20000000008 */
[----:B------:R-:W-:-:S03]  /*07c0*/  FSEL R0, R6, 1, P0 ;  /* 0x3f80000006007808 */ /* 0x000fc60000000000 */
[C---:B------:R-:W-:Y:S02]  /*07d0*/  FFMA R3, R7.reuse, R8, R3 ;  /* 0x0000000807037223 */ /* 0x040fe40000000003 */
[----:B------:R-:W-:-:S04]  /*07e0*/  FFMA R7, R7, R0, RZ ;  /* 0x0000000007077223 */ /* 0x000fc800000000ff */
[----:B------:R-:W-:Y:S01]  /*07f0*/  FFMA R3, R7, R3, R0 ;  /* 0x0000000307037223 */ /* 0x000fe20000000000 */
[----:B0-----:R-:W-:-:S04]  /*0800*/  IMAD.WIDE.U32 R4, R2, 0x4, R4 ;  /* 0x0000000402047825 */ /* 0x001fc800078e0004 */
[----:B------:R-:W-:-:S05]  /*0810*/  @P1 FADD R3, RZ, -R3 ;  /* 0x80000003ff031221 */ /* 0x000fca0000000000 */
[----:B------:R-:W-:Y:S01]  /*0820*/  STG.E desc[UR6][R4.64], R3 ;  /* 0x0000000304007986 */ /* 0x000fe2000c101906 */
[----:B------:R-:W-:Y:S05]  /*0830*/  EXIT ;  /* 0x000000000000794d */ /* 0x000fea0003800000 */
.L_x_3:
[----:B------:R-:W-:-:S00]  /*0840*/  BRA `(.L_x_3) ;  /* 0xfffffffc00fc7947 */ /* 0x000fc0000383ffff */
[----:B------:R-:W-:-:S00]  /*0850*/  NOP ;  /* 0x0000000000007918 */ /* 0x000fc00000000000 */
        /* <DEDUP_REMOVED lines=10> */
.L_x_4:


//--------------------- .nv.global.init           --------------------------
	.section	.nv.global.init,"aw",@progbits
	.align	4
.nv.global.init:
	.type		__cudart_i2opi_f,@object
	.size		__cudart_i2opi_f,(.L_0 - __cudart_i2opi_f)
__cudart_i2opi_f:
        /*0000*/ 	.byte	0x41, 0x90, 0x43, 0x3c, 0x99, 0x95, 0x62, 0xdb, 0xc0, 0xdd, 0x34, 0xf5, 0xd1, 0x57, 0x27, 0xfc
        /*0010*/ 	.byte	0x29, 0x15, 0x44, 0x4e, 0x6e, 0x83, 0xf9, 0xa2
.L_0:


//--------------------- .nv.shared.reserved.0     --------------------------
	.section	.nv.shared.reserved.0,"aw",@nobits
	.weak		__nv_reservedSMEM_offset_0_alias
	.size		__nv_reservedSMEM_offset_0_alias, 0, 64
	.other		__nv_reservedSMEM_offset_0_alias,@"STO_CUDA_RESERVED_SHARED STV_DEFAULT"
__nv_reservedSMEM_offset_0_alias:
	.zero		0
	.zero		64


//--------------------- .nv.constant0._Z4csinPfS_i --------------------------
	.section	.nv.constant0._Z4csinPfS_i,"a",@progbits
	.sectionflags	@""
	.align	4
.nv.constant0._Z4csinPfS_i:
	.zero		916


//--------------------- SYMBOLS --------------------------

	.type		.nv.reservedSmem.offset0,@object
	.size		.nv.reservedSmem.offset0,0x4
